	.headerflags	@"EF_CUDA_TEXMODE_UNIFIED EF_CUDA_64BIT_ADDRESS EF_CUDA_ACCELERATORS EF_CUDA_SM90 EF_CUDA_VIRTUAL_SM(EF_CUDA_SM90)"
	.elftype	@"ET_EXEC"


//--------------------- .nv.info                  --------------------------
	.section	.nv.info,"",@"SHT_CUDA_INFO"
	.align	4


	//----- nvinfo : EIATTR_REGCOUNT
	.align		4
        /*0000*/ 	.byte	0x04, 0x2f
        /*0002*/ 	.short	(.L_3 - .L_2)
	.align		4
.L_2:
        /*0004*/ 	.word	index@(triton_poi_fused__native_batch_norm_legit_no_training_relu_2)
        /*0008*/ 	.word	0x00000020


	//----- nvinfo : EIATTR_MIN_STACK_SIZE
	.align		4
.L_3:
        /*000c*/ 	.byte	0x04, 0x12
        /*000e*/ 	.short	(.L_5 - .L_4)
	.align		4
.L_4:
        /*0010*/ 	.word	index@(triton_poi_fused__native_batch_norm_legit_no_training_relu_2)
        /*0014*/ 	.word	0x00000000


	//----- nvinfo : EIATTR_FRAME_SIZE
	.align		4
.L_5:
        /*0018*/ 	.byte	0x04, 0x11
        /*001a*/ 	.short	(.L_7 - .L_6)
	.align		4
.L_6:
        /*001c*/ 	.word	index@(triton_poi_fused__native_batch_norm_legit_no_training_relu_2)
        /*0020*/ 	.word	0x00000000


	//----- nvinfo : EIATTR_MIN_STACK_SIZE
	.align		4
.L_7:
        /*0024*/ 	.byte	0x04, 0x12
        /*0026*/ 	.short	(.L_9 - .L_8)
	.align		4
.L_8:
        /*0028*/ 	.word	index@(triton_poi_fused__native_batch_norm_legit_no_training_relu_2)
        /*002c*/ 	.word	0x00000000
.L_9:


//--------------------- .nv.info.triton_poi_fused__native_batch_norm_legit_no_training_relu_2 --------------------------
	.section	.nv.info.triton_poi_fused__native_batch_norm_legit_no_training_relu_2,"",@"SHT_CUDA_INFO"
	.sectionflags	@""
	.align	4


	//----- nvinfo : EIATTR_CUDA_API_VERSION
	.align		4
        /*0000*/ 	.byte	0x04, 0x37
        /*0002*/ 	.short	(.L_11 - .L_10)
.L_10:
        /*0004*/ 	.word	0x0000007c


	//----- nvinfo : EIATTR_KPARAM_INFO
	.align		4
.L_11:
        /*0008*/ 	.byte	0x04, 0x17
        /*000a*/ 	.short	(.L_13 - .L_12)
.L_12:
        /*000c*/ 	.word	0x00000000
        /*0010*/ 	.short	0x0006
        /*0012*/ 	.short	0x0030
        /*0014*/ 	.byte	0x00, 0xf0, 0x11, 0x00


	//----- nvinfo : EIATTR_KPARAM_INFO
	.align		4
.L_13:
        /*0018*/ 	.byte	0x04, 0x17
        /*001a*/ 	.short	(.L_15 - .L_14)
.L_14:
        /*001c*/ 	.word	0x00000000
        /*0020*/ 	.short	0x0005
        /*0022*/ 	.short	0x0028
        /*0024*/ 	.byte	0x00, 0xf4, 0x21, 0x00


	//----- nvinfo : EIATTR_KPARAM_INFO
	.align		4
.L_15:
        /*0028*/ 	.byte	0x04, 0x17
        /*002a*/ 	.short	(.L_17 - .L_16)
.L_16:
        /*002c*/ 	.word	0x00000000
        /*0030*/ 	.short	0x0004
        /*0032*/ 	.short	0x0020
        /*0034*/ 	.byte	0x00, 0xf4, 0x21, 0x00


	//----- nvinfo : EIATTR_KPARAM_INFO
	.align		4
.L_17:
        /*0038*/ 	.byte	0x04, 0x17
        /*003a*/ 	.short	(.L_19 - .L_18)
.L_18:
        /*003c*/ 	.word	0x00000000
        /*0040*/ 	.short	0x0003
        /*0042*/ 	.short	0x0018
        /*0044*/ 	.byte	0x00, 0xf4, 0x21, 0x00


	//----- nvinfo : EIATTR_KPARAM_INFO
	.align		4
.L_19:
        /*0048*/ 	.byte	0x04, 0x17
        /*004a*/ 	.short	(.L_21 - .L_20)
.L_20:
        /*004c*/ 	.word	0x00000000
        /*0050*/ 	.short	0x0002
        /*0052*/ 	.short	0x0010
        /*0054*/ 	.byte	0x00, 0xf4, 0x21, 0x00


	//----- nvinfo : EIATTR_KPARAM_INFO
	.align		4
.L_21:
        /*0058*/ 	.byte	0x04, 0x17
        /*005a*/ 	.short	(.L_23 - .L_22)
.L_22:
        /*005c*/ 	.word	0x00000000
        /*0060*/ 	.short	0x0001
        /*0062*/ 	.short	0x0008
        /*0064*/ 	.byte	0x00, 0xf4, 0x21, 0x00


	//----- nvinfo : EIATTR_KPARAM_INFO
	.align		4
.L_23:
        /*0068*/ 	.byte	0x04, 0x17
        /*006a*/ 	.short	(.L_25 - .L_24)
.L_24:
        /*006c*/ 	.word	0x00000000
        /*0070*/ 	.short	0x0000
        /*0072*/ 	.short	0x0000
        /*0074*/ 	.byte	0x00, 0xf4, 0x21, 0x00


	//----- nvinfo : EIATTR_SPARSE_MMA_MASK
	.align		4
.L_25:
        /*0078*/ 	.byte	0x03, 0x50
        /*007a*/ 	.short	0x0000


	//----- nvinfo : EIATTR_MAXREG_COUNT
	.align		4
        /*007c*/ 	.byte	0x03, 0x1b
        /*007e*/ 	.short	0x00ff


	//----- nvinfo : EIATTR_EXIT_INSTR_OFFSETS
	.align		4
        /*0080*/ 	.byte	0x04, 0x1c
        /*0082*/ 	.short	(.L_27 - .L_26)


	//   ....[0]....
.L_26:
        /*0084*/ 	.word	0x00000700


	//----- nvinfo : EIATTR_REQNTID
	.align		4
.L_27:
        /*0088*/ 	.byte	0x04, 0x10
        /*008a*/ 	.short	(.L_29 - .L_28)
.L_28:
        /*008c*/ 	.word	0x00000080
        /*0090*/ 	.word	0x00000001
        /*0094*/ 	.word	0x00000001


	//----- nvinfo : EIATTR_CBANK_PARAM_SIZE
	.align		4
.L_29:
        /*0098*/ 	.byte	0x03, 0x19
        /*009a*/ 	.short	0x0034


	//----- nvinfo : EIATTR_PARAM_CBANK
	.align		4
        /*009c*/ 	.byte	0x04, 0x0a
        /*009e*/ 	.short	(.L_31 - .L_30)
	.align		4
.L_30:
        /*00a0*/ 	.word	index@(.nv.constant0.triton_poi_fused__native_batch_norm_legit_no_training_relu_2)
        /*00a4*/ 	.short	0x0210
        /*00a6*/ 	.short	0x0034


	//----- nvinfo : EIATTR_SW_WAR
	.align		4
.L_31:
        /*00a8*/ 	.byte	0x04, 0x36
        /*00aa*/ 	.short	(.L_33 - .L_32)
.L_32:
        /*00ac*/ 	.word	0x00000008
.L_33:


//--------------------- .nv.callgraph             --------------------------
	.section	.nv.callgraph,"",@"SHT_CUDA_CALLGRAPH"
	.align	4
	.sectionentsize	8
	.align		4
        /*0000*/ 	.word	0x00000000
	.align		4
        /*0004*/ 	.word	0xffffffff
	.align		4
        /*0008*/ 	.word	0x00000000
	.align		4
        /*000c*/ 	.word	0xfffffffe
	.align		4
        /*0010*/ 	.word	0x00000000
	.align		4
        /*0014*/ 	.word	0xfffffffd
	.align		4
        /*0018*/ 	.word	0x00000000
	.align		4
        /*001c*/ 	.word	0xfffffffc


//--------------------- .nv.constant4             --------------------------
	.section	.nv.constant4,"a",@progbits
	.align	8
	.align		8
.nv.constant4:
        /*0000*/ 	.dword	_$_str
	.align		8
        /*0008*/ 	.dword	_$_str_$_2


//--------------------- .text.triton_poi_fused__native_batch_norm_legit_no_training_relu_2 --------------------------
	.section	.text.triton_poi_fused__native_batch_norm_legit_no_training_relu_2,"ax",@progbits
	.align	128
        .global         triton_poi_fused__native_batch_norm_legit_no_training_relu_2
        .type           triton_poi_fused__native_batch_norm_legit_no_training_relu_2,@function
        .size           triton_poi_fused__native_batch_norm_legit_no_training_relu_2,(.L_x_1 - triton_poi_fused__native_batch_norm_legit_no_training_relu_2)
        .other          triton_poi_fused__native_batch_norm_legit_no_training_relu_2,@"STO_CUDA_ENTRY STV_DEFAULT"
triton_poi_fused__native_batch_norm_legit_no_training_relu_2:
.text.triton_poi_fused__native_batch_norm_legit_no_training_relu_2:
[----:B------:R-:W-:Y:S01]  /*0000*/  LDC R1, c[0x0][0x28] ;  /* 0x00000a00ff017b82 */ /* 0x000fe20000000800 */
[----:B------:R-:W1:Y:S01]  /*0010*/  S2R R0, SR_TID.X ;  /* 0x0000000000007919 */ /* 0x000e620000002100 */
[----:B------:R-:W-:Y:S01]  /*0020*/  HFMA2.MMA R4, -RZ, RZ, 0, 0 ;  /* 0x00000000ff047435 */ /* 0x000fe200000001ff */
[----:B------:R-:W-:Y:S01]  /*0030*/  MOV R6, RZ ;  /* 0x000000ff00067202 */ /* 0x000fe20000000f00 */
[----:B------:R-:W-:Y:S01]  /*0040*/  ULDC.64 UR4, c[0x0][0x208] ;  /* 0x0000820000047ab9 */ /* 0x000fe20000000a00 */
[----:B------:R-:W2:Y:S03]  /*0050*/  S2R R5, SR_CTAID.X ;  /* 0x0000000000057919 */ /* 0x000ea60000002500 */
[----:B------:R-:W3:Y:S08]  /*0060*/  LDC.64 R16, c[0x0][0x218] ;  /* 0x00008600ff107b82 */ /* 0x000ef00000000a00 */
[----:B------:R-:W4:Y:S08]  /*0070*/  LDC.64 R14, c[0x0][0x210] ;  /* 0x00008400ff0e7b82 */ /* 0x000f300000000a00 */
[----:B------:R-:W5:Y:S01]  /*0080*/  LDC.64 R12, c[0x0][0x230] ;  /* 0x00008c00ff0c7b82 */ /* 0x000f620000000a00 */
[----:B-1----:R-:W-:-:S02]  /*0090*/  SHF.L.U32 R0, R0, 0x2, RZ ;  /* 0x0000000200007819 */ /* 0x002fc400000006ff */
[----:B--2---:R-:W-:Y:S02]  /*00a0*/  SHF.R.S32.HI R3, RZ, 0x15, R5 ;  /* 0x00000015ff037819 */ /* 0x004fe40000011405 */
[----:B------:R-:W-:Y:S02]  /*00b0*/  LOP3.LUT R0, R0, 0x1fc, RZ, 0xc0, !PT ;  /* 0x000001fc00007812 */ /* 0x000fe400078ec0ff */
[----:B------:R-:W-:Y:S02]  /*00c0*/  SGXT R3, R3, 0x1 ;  /* 0x000000010303781a */ /* 0x000fe40000000200 */
[----:B------:R-:W-:-:S04]  /*00d0*/  LEA R18, R5, R0, 0xa ;  /* 0x0000000005127211 */ /* 0x000fc800078e50ff */
[----:B------:R-:W-:Y:S02]  /*00e0*/  LEA.HI R0, R3, R18, RZ, 0xc ;  /* 0x0000001203007211 */ /* 0x000fe400078f60ff */
[----:B------:R-:W1:Y:S02]  /*00f0*/  LDC.64 R2, c[0x0][0x220] ;  /* 0x00008800ff027b82 */ /* 0x000e640000000a00 */
[----:B------:R-:W-:Y:S02]  /*0100*/  SHF.R.S32.HI R5, RZ, 0xc, R0 ;  /* 0x0000000cff057819 */ /* 0x000fe40000011400 */
[----:B------:R-:W-:-:S04]  /*0110*/  IADD3 R0, R0, 0x200, RZ ;  /* 0x0000020000007810 */ /* 0x000fc80007ffe0ff */
[----:B------:R-:W-:Y:S01]  /*0120*/  SHF.R.S32.HI R7, RZ, 0xc, R0 ;  /* 0x0000000cff077819 */ /* 0x000fe20000011400 */
[----:B------:R-:W-:-:S04]  /*0130*/  IMAD.HI R0, R5, -0x6db6db6d, R4 ;  /* 0x9249249305007827 */ /* 0x000fc800078e0204 */
[----:B------:R-:W-:Y:S01]  /*0140*/  IMAD.HI R4, R7, -0x6db6db6d, R6 ;  /* 0x9249249307047827 */ /* 0x000fe200078e0206 */
[----:B------:R-:W-:-:S04]  /*0150*/  SHF.R.U32.HI R9, RZ, 0x1f, R0 ;  /* 0x0000001fff097819 */ /* 0x000fc80000011600 */
[----:B------:R-:W-:Y:S02]  /*0160*/  LEA.HI.SX32 R9, R0, R9, 0x18 ;  /* 0x0000000900097211 */ /* 0x000fe400078fc2ff */
[----:B------:R-:W-:-:S03]  /*0170*/  SHF.R.U32.HI R11, RZ, 0x1f, R4 ;  /* 0x0000001fff0b7819 */ /* 0x000fc60000011604 */
[----:B------:R-:W-:Y:S01]  /*0180*/  IMAD R23, R9, -0x1c0, R5 ;  /* 0xfffffe4009177824 */ /* 0x000fe200078e0205 */
[----:B------:R-:W-:-:S03]  /*0190*/  LEA.HI.SX32 R11, R4, R11, 0x18 ;  /* 0x0000000b040b7211 */ /* 0x000fc600078fc2ff */
[----:B-1----:R-:W-:-:S04]  /*01a0*/  IMAD.WIDE R8, R23, 0x4, R2 ;  /* 0x0000000417087825 */ /* 0x002fc800078e0202 */
[----:B------:R-:W-:Y:S01]  /*01b0*/  IMAD R19, R11, -0x1c0, R7 ;  /* 0xfffffe400b137824 */ /* 0x000fe200078e0207 */
[----:B------:R-:W2:Y:S03]  /*01c0*/  LDG.E.EL R20, desc[UR4][R8.64] ;  /* 0x0000000408147981 */ /* 0x000ea6000c2e1900 */
[----:B------:R-:W-:Y:S02]  /*01d0*/  IMAD.WIDE R10, R19, 0x4, R2 ;  /* 0x00000004130a7825 */ /* 0x000fe400078e0202 */
[----:B------:R-:W1:Y:S03]  /*01e0*/  LDC.64 R2, c[0x0][0x228] ;  /* 0x00008a00ff027b82 */ /* 0x000e660000000a00 */
[----:B------:R-:W2:Y:S01]  /*01f0*/  LDG.E.EL R21, desc[UR4][R10.64] ;  /* 0x000000040a157981 */ /* 0x000ea2000c2e1900 */
[----:B---3--:R-:W-:-:S04]  /*0200*/  IMAD.WIDE R26, R23, 0x4, R16 ;  /* 0x00000004171a7825 */ /* 0x008fc800078e0210 */
[----:B----4-:R-:W-:Y:S01]  /*0210*/  IMAD.WIDE R14, R18, 0x4, R14 ;  /* 0x00000004120e7825 */ /* 0x010fe200078e020e */
[----:B------:R-:W3:Y:S04]  /*0220*/  LDG.E.EL R0, desc[UR4][R26.64] ;  /* 0x000000041a007981 */ /* 0x000ee8000c2e1900 */
[----:B------:R-:W3:Y:S01]  /*0230*/  LDG.E.128 R4, desc[UR4][R14.64] ;  /* 0x000000040e047981 */ /* 0x000ee2000c1e1d00 */
[----:B------:R-:W-:-:S03]  /*0240*/  IMAD.WIDE R16, R19, 0x4, R16 ;  /* 0x0000000413107825 */ /* 0x000fc600078e0210 */
[----:B------:R-:W4:Y:S04]  /*0250*/  LDG.E.128 R8, desc[UR4][R14.64+0x800] ;  /* 0x000800040e087981 */ /* 0x000f28000c1e1d00 */
[----:B------:R-:W4:Y:S01]  /*0260*/  LDG.E.EL R16, desc[UR4][R16.64] ;  /* 0x0000000410107981 */ /* 0x000f22000c2e1900 */
[----:B01----:R-:W-:-:S04]  /*0270*/  IMAD.WIDE R24, R23, 0x4, R2 ;  /* 0x0000000417187825 */ /* 0x003fc800078e0202 */
[----:B-----5:R-:W-:Y:S02]  /*0280*/  IMAD.WIDE R22, R23, 0x4, R12 ;  /* 0x0000000417167825 */ /* 0x020fe400078e020c */
[----:B------:R-:W5:Y:S04]  /*0290*/  LDG.E.EL R24, desc[UR4][R24.64] ;  /* 0x0000000418187981 */ /* 0x000f68000c2e1900 */
[----:B------:R-:W5:Y:S01]  /*02a0*/  LDG.E.EL R23, desc[UR4][R22.64] ;  /* 0x0000000416177981 */ /* 0x000f62000c2e1900 */
[----:B------:R-:W-:-:S04]  /*02b0*/  IMAD.WIDE R2, R19, 0x4, R2 ;  /* 0x0000000413027825 */ /* 0x000fc800078e0202 */
[----:B------:R-:W-:Y:S02]  /*02c0*/  IMAD.WIDE R28, R19, 0x4, R12 ;  /* 0x00000004131c7825 */ /* 0x000fe400078e020c */
[----:B------:R0:W4:Y:S04]  /*02d0*/  LDG.E.EL R12, desc[UR4][R2.64] ;  /* 0x00000004020c7981 */ /* 0x000128000c2e1900 */
[----:B------:R-:W4:Y:S01]  /*02e0*/  LDG.E.EL R13, desc[UR4][R28.64] ;  /* 0x000000041c0d7981 */ /* 0x000f22000c2e1900 */
[----:B0-----:R-:W-:Y:S01]  /*02f0*/  HFMA2.MMA R3, -RZ, RZ, 1.625, 0 ;  /* 0x3e800000ff037435 */ /* 0x001fe200000001ff */
[----:B--2---:R-:W-:-:S04]  /*0300*/  FADD R20, R20, 9.9999997473787516356e-06 ;  /* 0x3727c5ac14147421 */ /* 0x004fc80000000000 */
[----:B------:R-:W0:Y:S01]  /*0310*/  MUFU.SQRT R19, R20 ;  /* 0x0000001400137308 */ /* 0x000e220000002000 */
[----:B------:R-:W-:-:S07]  /*0320*/  FADD R21, R21, 9.9999997473787516356e-06 ;  /* 0x3727c5ac15157421 */ /* 0x000fce0000000000 */
[----:B------:R-:W1:Y:S01]  /*0330*/  MUFU.SQRT R25, R21 ;  /* 0x0000001500197308 */ /* 0x000e620000002000 */
[C---:B0-----:R-:W-:Y:S02]  /*0340*/  FSETP.GT.AND P0, PT, R19.reuse, 8.50705917302346158658e+37, PT ;  /* 0x7e8000001300780b */ /* 0x041fe40003f04000 */
[----:B------:R-:W-:Y:S02]  /*0350*/  FSETP.GEU.AND P2, PT, R19, 1.175494350822287508e-38, PT ;  /* 0x008000001300780b */ /* 0x000fe40003f4e000 */
[C---:B-1----:R-:W-:Y:S02]  /*0360*/  FSETP.GT.AND P1, PT, R25.reuse, 8.50705917302346158658e+37, PT ;  /* 0x7e8000001900780b */ /* 0x042fe40003f24000 */
[----:B------:R-:W-:-:S07]  /*0370*/  FSETP.GEU.AND P3, PT, R25, 1.175494350822287508e-38, PT ;  /* 0x008000001900780b */ /* 0x000fce0003f6e000 */
[----:B------:R-:W-:-:S04]  /*0380*/  @P0 FMUL R19, R19, 0.25 ;  /* 0x3e80000013130820 */ /* 0x000fc80000400000 */
[----:B------:R-:W-:Y:S01]  /*0390*/  @!P2 FMUL R19, R19, 16777216 ;  /* 0x4b8000001313a820 */ /* 0x000fe20000400000 */
[----:B------:R-:W-:-:S05]  /*03a0*/  @P1 FMUL R25, R25, 0.25 ;  /* 0x3e80000019191820 */ /* 0x000fca0000400000 */
[----:B------:R-:W0:Y:S01]  /*03b0*/  MUFU.RCP R19, R19 ;  /* 0x0000001300137308 */ /* 0x000e220000001000 */
[----:B------:R-:W-:Y:S01]  /*03c0*/  @!P3 FMUL R25, R25, 16777216 ;  /* 0x4b8000001919b820 */ /* 0x000fe20000400000 */
[----:B------:R-:W-:-:S06]  /*03d0*/  FSEL R2, R3, 1, P0 ;  /* 0x3f80000003027808 */ /* 0x000fcc0000000000 */
[----:B------:R-:W1:Y:S01]  /*03e0*/  MUFU.RCP R14, R25 ;  /* 0x00000019000e7308 */ /* 0x000e620000001000 */
[----:B------:R-:W-:Y:S01]  /*03f0*/  FSEL R3, R3, 1, P1 ;  /* 0x3f80000003037808 */ /* 0x000fe20000800000 */
[----:B------:R-:W-:Y:S01]  /*0400*/  @!P2 FMUL R2, R2, 16777216 ;  /* 0x4b8000000202a820 */ /* 0x000fe20000400000 */
[----:B---3--:R-:W-:-:S03]  /*0410*/  FADD R4, R4, -R0 ;  /* 0x8000000004047221 */ /* 0x008fc60000000000 */
[----:B------:R-:W-:Y:S01]  /*0420*/  @!P3 FMUL R3, R3, 16777216 ;  /* 0x4b8000000303b820 */ /* 0x000fe20000400000 */
[----:B0-----:R-:W-:Y:S01]  /*0430*/  FMUL R15, R19, R2 ;  /* 0x00000002130f7220 */ /* 0x001fe20000400000 */
[--C-:B------:R-:W-:Y:S01]  /*0440*/  FADD R20, R5, -R0.reuse ;  /* 0x8000000005147221 */ /* 0x100fe20000000000 */
[--C-:B------:R-:W-:Y:S01]  /*0450*/  FADD R6, R6, -R0.reuse ;  /* 0x8000000006067221 */ /* 0x100fe20000000000 */
[----:B------:R-:W-:Y:S01]  /*0460*/  FADD R0, R7, -R0 ;  /* 0x8000000007007221 */ /* 0x000fe20000000000 */
[C---:B------:R-:W-:Y:S01]  /*0470*/  FMUL R5, R15.reuse, R4 ;  /* 0x000000040f057220 */ /* 0x040fe20000400000 */
[C---:B------:R-:W-:Y:S01]  /*0480*/  FMUL R4, R15.reuse, R20 ;  /* 0x000000140f047220 */ /* 0x040fe20000400000 */
[----:B-1----:R-:W-:Y:S02]  /*0490*/  FMUL R14, R14, R3 ;  /* 0x000000030e0e7220 */ /* 0x002fe40000400000 */
[----:B------:R-:W0:Y:S01]  /*04a0*/  LDC.64 R2, c[0x0][0x238] ;  /* 0x00008e00ff027b82 */ /* 0x000e220000000a00 */
[C---:B------:R-:W-:Y:S01]  /*04b0*/  FMUL R20, R15.reuse, R6 ;  /* 0x000000060f147220 */ /* 0x040fe20000400000 */
[----:B------:R-:W-:Y:S01]  /*04c0*/  FMUL R6, R15, R0 ;  /* 0x000000000f067220 */ /* 0x000fe20000400000 */
[--C-:B----4-:R-:W-:Y:S01]  /*04d0*/  FADD R7, R8, -R16.reuse ;  /* 0x8000001008077221 */ /* 0x110fe20000000000 */
[--C-:B------:R-:W-:Y:S01]  /*04e0*/  FADD R9, R9, -R16.reuse ;  /* 0x8000001009097221 */ /* 0x100fe20000000000 */
[--C-:B------:R-:W-:Y:S01]  /*04f0*/  FADD R15, R10, -R16.reuse ;  /* 0x800000100a0f7221 */ /* 0x100fe20000000000 */
[C-C-:B-----5:R-:W-:Y:S01]  /*0500*/  FFMA R0, R24.reuse, R5, R23.reuse ;  /* 0x0000000518007223 */ /* 0x160fe20000000017 */
[----:B------:R-:W-:Y:S01]  /*0510*/  FADD R11, R11, -R16 ;  /* 0x800000100b0b7221 */ /* 0x000fe20000000000 */
[C-C-:B------:R-:W-:Y:S01]  /*0520*/  FFMA R4, R24.reuse, R4, R23.reuse ;  /* 0x0000000418047223 */ /* 0x140fe20000000017 */
[C-C-:B------:R-:W-:Y:S01]  /*0530*/  FFMA R5, R24.reuse, R20, R23.reuse ;  /* 0x0000001418057223 */ /* 0x140fe20000000017 */
[----:B------:R-:W-:Y:S01]  /*0540*/  FFMA R23, R24, R6, R23 ;  /* 0x0000000618177223 */ /* 0x000fe20000000017 */
[C---:B------:R-:W-:Y:S01]  /*0550*/  FMUL R7, R14.reuse, R7 ;  /* 0x000000070e077220 */ /* 0x040fe20000400000 */
[C---:B------:R-:W-:Y:S01]  /*0560*/  FMUL R8, R14.reuse, R9 ;  /* 0x000000090e087220 */ /* 0x040fe20000400000 */
[C---:B------:R-:W-:Y:S01]  /*0570*/  FMUL R6, R14.reuse, R15 ;  /* 0x0000000f0e067220 */ /* 0x040fe20000400000 */
[----:B------:R-:W-:Y:S01]  /*0580*/  FMUL R14, R14, R11 ;  /* 0x0000000b0e0e7220 */ /* 0x000fe20000400000 */
[C-C-:B------:R-:W-:Y:S01]  /*0590*/  FFMA R9, R12.reuse, R7, R13.reuse ;  /* 0x000000070c097223 */ /* 0x140fe2000000000d */
[C-C-:B------:R-:W-:Y:S01]  /*05a0*/  FFMA R8, R12.reuse, R8, R13.reuse ;  /* 0x000000080c087223 */ /* 0x140fe2000000000d */
[C-C-:B------:R-:W-:Y:S01]  /*05b0*/  FFMA R10, R12.reuse, R6, R13.reuse ;  /* 0x000000060c0a7223 */ /* 0x140fe2000000000d */
[----:B------:R-:W-:Y:S01]  /*05c0*/  FFMA R14, R12, R14, R13 ;  /* 0x0000000e0c0e7223 */ /* 0x000fe2000000000d */
[----:B------:R-:W-:-:S02]  /*05d0*/  FSETP.GEU.AND P6, PT, R23, RZ, PT ;  /* 0x000000ff1700720b */ /* 0x000fc40003fce000 */
[----:B------:R-:W-:Y:S02]  /*05e0*/  FSETP.GEU.AND P0, PT, R5, RZ, PT ;  /* 0x000000ff0500720b */ /* 0x000fe40003f0e000 */
[----:B------:R-:W-:Y:S02]  /*05f0*/  FSETP.GEU.AND P1, PT, R4, RZ, PT ;  /* 0x000000ff0400720b */ /* 0x000fe40003f2e000 */
[----:B------:R-:W-:Y:S02]  /*0600*/  FSETP.GEU.AND P3, PT, R14, RZ, PT ;  /* 0x000000ff0e00720b */ /* 0x000fe40003f6e000 */
[----:B------:R-:W-:Y:S02]  /*0610*/  SEL R7, R23, RZ, P6 ;  /* 0x000000ff17077207 */ /* 0x000fe40003000000 */
[----:B------:R-:W-:Y:S02]  /*0620*/  FSETP.GEU.AND P2, PT, R0, RZ, PT ;  /* 0x000000ff0000720b */ /* 0x000fe40003f4e000 */
[----:B------:R-:W-:-:S02]  /*0630*/  FSETP.GEU.AND P4, PT, R10, RZ, PT ;  /* 0x000000ff0a00720b */ /* 0x000fc40003f8e000 */
[----:B------:R-:W-:Y:S02]  /*0640*/  FSETP.GEU.AND P5, PT, R9, RZ, PT ;  /* 0x000000ff0900720b */ /* 0x000fe40003fae000 */
[----:B------:R-:W-:Y:S02]  /*0650*/  FSETP.GEU.AND P6, PT, R8, RZ, PT ;  /* 0x000000ff0800720b */ /* 0x000fe40003fce000 */
[----:B------:R-:W-:Y:S01]  /*0660*/  SEL R6, R5, RZ, P0 ;  /* 0x000000ff05067207 */ /* 0x000fe20000000000 */
[----:B0-----:R-:W-:Y:S01]  /*0670*/  IMAD.WIDE R2, R18, 0x4, R2 ;  /* 0x0000000412027825 */ /* 0x001fe200078e0202 */
[----:B------:R-:W-:Y:S02]  /*0680*/  SEL R5, R4, RZ, P1 ;  /* 0x000000ff04057207 */ /* 0x000fe40000800000 */
[----:B------:R-:W-:Y:S02]  /*0690*/  SEL R15, R14, RZ, P3 ;  /* 0x000000ff0e0f7207 */ /* 0x000fe40001800000 */
[----:B------:R-:W-:-:S02]  /*06a0*/  SEL R4, R0, RZ, P2 ;  /* 0x000000ff00047207 */ /* 0x000fc40001000000 */
[----:B------:R-:W-:Y:S02]  /*06b0*/  SEL R14, R10, RZ, P4 ;  /* 0x000000ff0a0e7207 */ /* 0x000fe40002000000 */
[----:B------:R-:W-:Y:S02]  /*06c0*/  SEL R12, R9, RZ, P5 ;  /* 0x000000ff090c7207 */ /* 0x000fe40002800000 */
[----:B------:R-:W-:Y:S01]  /*06d0*/  SEL R13, R8, RZ, P6 ;  /* 0x000000ff080d7207 */ /* 0x000fe20003000000 */
[----:B------:R-:W-:Y:S04]  /*06e0*/  STG.E.128 desc[UR4][R2.64], R4 ;  /* 0x0000000402007986 */ /* 0x000fe8000c101d04 */
[----:B------:R-:W-:Y:S01]  /*06f0*/  STG.E.128 desc[UR4][R2.64+0x800], R12 ;  /* 0x0008000c02007986 */ /* 0x000fe2000c101d04 */
[----:B------:R-:W-:Y:S05]  /*0700*/  EXIT ;  /* 0x000000000000794d */ /* 0x000fea0003800000 */
.L_x_0:
[----:B------:R-:W-:-:S00]  /*0710*/  BRA `(.L_x_0) ;  /* 0xfffffffc00fc7947 */ /* 0x000fc0000383ffff */
[----:B------:R-:W-:-:S00]  /*0720*/  NOP ;  /* 0x0000000000007918 */ /* 0x000fc00000000000 */
        /* <DEDUP_REMOVED lines=13> */
.L_x_1:


//--------------------- .nv.global.init           --------------------------
	.section	.nv.global.init,"aw",@progbits
.nv.global.init:
	.type		_$_str,@object
	.size		_$_str,(_$_str_$_2 - _$_str)
_$_str:
        /*0000*/ 	.byte	0x5f, 0x5f, 0x43, 0x55, 0x44, 0x41, 0x5f, 0x46, 0x54, 0x5a, 0x00
	.type		_$_str_$_2,@object
	.size		_$_str_$_2,(.L_1 - _$_str_$_2)
_$_str_$_2:
        /*000b*/ 	.byte	0x5f, 0x5f, 0x43, 0x55, 0x44, 0x41, 0x5f, 0x50, 0x52, 0x45, 0x43, 0x5f, 0x53, 0x51, 0x52, 0x54
        /*001b*/ 	.byte	0x00
.L_1:


//--------------------- .nv.constant0.triton_poi_fused__native_batch_norm_legit_no_training_relu_2 --------------------------
	.section	.nv.constant0.triton_poi_fused__native_batch_norm_legit_no_training_relu_2,"a",@progbits
	.sectionflags	@""
	.align	4
.nv.constant0.triton_poi_fused__native_batch_norm_legit_no_training_relu_2:
	.zero		580
